//
// Generated by NVIDIA NVVM Compiler
//
// Compiler Build ID: CL-36424714
// Cuda compilation tools, release 13.0, V13.0.88
// Based on NVVM 20.0.0
//

.version 9.0
.target sm_100
.address_size 64

	// .globl	_Z11naiveConv2DPfS_S_iiii

.visible .entry _Z11naiveConv2DPfS_S_iiii(
	.param .u64 .ptr .align 1 _Z11naiveConv2DPfS_S_iiii_param_0,
	.param .u64 .ptr .align 1 _Z11naiveConv2DPfS_S_iiii_param_1,
	.param .u64 .ptr .align 1 _Z11naiveConv2DPfS_S_iiii_param_2,
	.param .u32 _Z11naiveConv2DPfS_S_iiii_param_3,
	.param .u32 _Z11naiveConv2DPfS_S_iiii_param_4,
	.param .u32 _Z11naiveConv2DPfS_S_iiii_param_5,
	.param .u32 _Z11naiveConv2DPfS_S_iiii_param_6
)
{
	.reg .pred 	%p<35>;
	.reg .b32 	%r<51>;
	.reg .b32 	%f<52>;
	.reg .b64 	%rd<17>;

	ld.param.u64 	%rd9, [_Z11naiveConv2DPfS_S_iiii_param_0];
	ld.param.u64 	%rd7, [_Z11naiveConv2DPfS_S_iiii_param_1];
	ld.param.u64 	%rd8, [_Z11naiveConv2DPfS_S_iiii_param_2];
	ld.param.u32 	%r20, [_Z11naiveConv2DPfS_S_iiii_param_3];
	ld.param.u32 	%r23, [_Z11naiveConv2DPfS_S_iiii_param_4];
	ld.param.u32 	%r22, [_Z11naiveConv2DPfS_S_iiii_param_5];
	ld.param.u32 	%r24, [_Z11naiveConv2DPfS_S_iiii_param_6];
	cvta.to.global.u64 	%rd1, %rd9;
	mov.u32 	%r25, %ctaid.x;
	mov.u32 	%r26, %ntid.x;
	mov.u32 	%r27, %tid.x;
	mad.lo.s32 	%r1, %r25, %r26, %r27;
	mov.u32 	%r28, %ctaid.y;
	mov.u32 	%r29, %ntid.y;
	mov.u32 	%r30, %tid.y;
	mad.lo.s32 	%r31, %r28, %r29, %r30;
	mov.u32 	%r3, %ctaid.z;
	setp.ge.s32 	%p6, %r1, %r20;
	setp.ge.s32 	%p7, %r31, %r23;
	or.pred  	%p8, %p6, %p7;
	setp.ge.s32 	%p9, %r3, %r24;
	or.pred  	%p10, %p8, %p9;
	@%p10 bra 	$L__BB0_23;
	setp.lt.s32 	%p11, %r22, 1;
	mov.f32 	%f42, 0f00000000;
	@%p11 bra 	$L__BB0_22;
	add.s32 	%r32, %r31, -1;
	setp.lt.u32 	%p12, %r32, %r23;
	setp.gt.s32 	%p13, %r1, 0;
	setp.le.s32 	%p14, %r1, %r20;
	and.pred  	%p1, %p13, %p14;
	setp.gt.s32 	%p15, %r1, -1;
	and.pred  	%p2, %p15, %p12;
	add.s32 	%r33, %r1, 1;
	setp.gt.s32 	%p16, %r1, -2;
	setp.lt.s32 	%p17, %r33, %r20;
	and.pred  	%p3, %p16, %p17;
	add.s32 	%r34, %r31, 1;
	setp.lt.u32 	%p18, %r34, %r23;
	and.pred  	%p4, %p15, %p18;
	and.pred  	%p5, %p3, %p18;
	neg.s32 	%r50, %r22;
	mul.lo.s32 	%r35, %r20, %r31;
	add.s32 	%r49, %r1, %r35;
	mul.lo.s32 	%r6, %r23, %r20;
	add.s32 	%r36, %r35, %r20;
	add.s32 	%r48, %r1, %r36;
	mad.lo.s32 	%r47, %r20, %r32, %r1;
	mul.lo.s32 	%r37, %r3, %r22;
	mul.lo.s32 	%r46, %r37, 9;
	cvta.to.global.u64 	%rd2, %rd7;
	mov.f32 	%f42, 0f00000000;
	not.pred 	%p22, %p2;
	not.pred 	%p32, %p4;
	not.pred 	%p33, %p5;
$L__BB0_3:
	add.s32 	%r38, %r47, -1;
	mul.wide.s32 	%rd10, %r38, 4;
	add.s64 	%rd3, %rd1, %rd10;
	mul.wide.s32 	%rd11, %r46, 4;
	add.s64 	%rd4, %rd2, %rd11;
	add.s32 	%r39, %r31, -1;
	setp.ge.u32 	%p19, %r39, %r23;
	not.pred 	%p20, %p1;
	or.pred  	%p21, %p20, %p19;
	@%p21 bra 	$L__BB0_5;
	ld.global.f32 	%f23, [%rd3];
	ld.global.f32 	%f24, [%rd4];
	fma.rn.f32 	%f42, %f23, %f24, %f42;
$L__BB0_5:
	@%p22 bra 	$L__BB0_7;
	ld.global.f32 	%f25, [%rd3+4];
	ld.global.f32 	%f26, [%rd4+4];
	fma.rn.f32 	%f42, %f25, %f26, %f42;
$L__BB0_7:
	add.s32 	%r40, %r31, -1;
	setp.ge.u32 	%p23, %r40, %r23;
	not.pred 	%p24, %p3;
	or.pred  	%p25, %p24, %p23;
	@%p25 bra 	$L__BB0_9;
	ld.global.f32 	%f27, [%rd3+8];
	ld.global.f32 	%f28, [%rd4+8];
	fma.rn.f32 	%f42, %f27, %f28, %f42;
$L__BB0_9:
	add.s32 	%r41, %r49, -1;
	mul.wide.s32 	%rd12, %r41, 4;
	add.s64 	%rd5, %rd1, %rd12;
	@%p20 bra 	$L__BB0_11;
	ld.global.f32 	%f29, [%rd5];
	ld.global.f32 	%f30, [%rd4+12];
	fma.rn.f32 	%f42, %f29, %f30, %f42;
$L__BB0_11:
	setp.lt.s32 	%p27, %r1, 0;
	@%p27 bra 	$L__BB0_13;
	ld.global.f32 	%f31, [%rd5+4];
	ld.global.f32 	%f32, [%rd4+16];
	fma.rn.f32 	%f42, %f31, %f32, %f42;
$L__BB0_13:
	not.pred 	%p28, %p3;
	@%p28 bra 	$L__BB0_15;
	ld.global.f32 	%f33, [%rd5+8];
	ld.global.f32 	%f34, [%rd4+20];
	fma.rn.f32 	%f42, %f33, %f34, %f42;
$L__BB0_15:
	add.s32 	%r42, %r48, -1;
	mul.wide.s32 	%rd13, %r42, 4;
	add.s64 	%rd6, %rd1, %rd13;
	add.s32 	%r43, %r31, 1;
	setp.ge.u32 	%p29, %r43, %r23;
	or.pred  	%p31, %p20, %p29;
	@%p31 bra 	$L__BB0_17;
	ld.global.f32 	%f35, [%rd6];
	ld.global.f32 	%f36, [%rd4+24];
	fma.rn.f32 	%f42, %f35, %f36, %f42;
$L__BB0_17:
	@%p32 bra 	$L__BB0_19;
	ld.global.f32 	%f37, [%rd6+4];
	ld.global.f32 	%f38, [%rd4+28];
	fma.rn.f32 	%f42, %f37, %f38, %f42;
$L__BB0_19:
	@%p33 bra 	$L__BB0_21;
	ld.global.f32 	%f39, [%rd6+8];
	ld.global.f32 	%f40, [%rd4+32];
	fma.rn.f32 	%f42, %f39, %f40, %f42;
$L__BB0_21:
	add.s32 	%r50, %r50, 1;
	setp.ne.s32 	%p34, %r50, 0;
	add.s32 	%r49, %r49, %r6;
	add.s32 	%r48, %r48, %r6;
	add.s32 	%r47, %r47, %r6;
	add.s32 	%r46, %r46, 9;
	@%p34 bra 	$L__BB0_3;
$L__BB0_22:
	mad.lo.s32 	%r44, %r23, %r3, %r31;
	mad.lo.s32 	%r45, %r44, %r20, %r1;
	cvta.to.global.u64 	%rd14, %rd8;
	mul.wide.s32 	%rd15, %r45, 4;
	add.s64 	%rd16, %rd14, %rd15;
	st.global.f32 	[%rd16], %f42;
$L__BB0_23:
	ret;

}


// ===== COMPILED SASS (sm_100) =====

	.target	sm_100

	.elftype	@"ET_EXEC"


//--------------------- .note.nv.tkinfo           --------------------------
	.section	.note.nv.tkinfo,"",@"SHT_NOTE"
	.sectionflags	@"SHF_NOTE_NV_TKINFO"
	.tkinfo
        /*0018*/ 	.word	0x00000002
        /*0030*/ 	.string	""
        /*0030*/ 	.string	"ptxas"
        /*0030*/ 	.string	"Cuda compilation tools, release 13.0, V13.0.88"
        /*0030*/ 	.string	"Build cuda_13.0.r13.0/compiler.36424714_0"
        /*0030*/ 	.string	"-arch sm_100 -m 64 "



//--------------------- .note.nv.cuinfo           --------------------------
	.section	.note.nv.cuinfo,"",@"SHT_NOTE"
	.sectionflags	@"SHF_NOTE_NV_CUINFO"
        /*0018*/ 	.short	0x0002
        /*001a*/ 	.short	0x0064
        /*001c*/ 	.short	0x0082
	.zero		2


//--------------------- .nv.info                  --------------------------
	.section	.nv.info,"",@"SHT_CUDA_INFO"
	.align	4


	//----- nvinfo : EIATTR_REGCOUNT
	.align		4
        /*0000*/ 	.byte	0x04, 0x2f
        /*0002*/ 	.short	(.L_1 - .L_0)
	.align		4
.L_0:
        /*0004*/ 	.word	index@(_Z11naiveConv2DPfS_S_iiii)
        /*0008*/ 	.word	0x0000001c


	//----- nvinfo : EIATTR_FRAME_SIZE
	.align		4
.L_1:
        /*000c*/ 	.byte	0x04, 0x11
        /*000e*/ 	.short	(.L_3 - .L_2)
	.align		4
.L_2:
        /*0010*/ 	.word	index@(_Z11naiveConv2DPfS_S_iiii)
        /*0014*/ 	.word	0x00000000


	//----- nvinfo : EIATTR_MIN_STACK_SIZE
	.align		4
.L_3:
        /*0018*/ 	.byte	0x04, 0x12
        /*001a*/ 	.short	(.L_5 - .L_4)
	.align		4
.L_4:
        /*001c*/ 	.word	index@(_Z11naiveConv2DPfS_S_iiii)
        /*0020*/ 	.word	0x00000000
.L_5:


//--------------------- .nv.compat                --------------------------
	.section	.nv.compat,"",@"SHT_CUDA_COMPAT_INFO"
	.align	4
        /*0000*/ 	.byte	0x02, 0x09, 0x00, 0x00, 0x02, 0x02, 0x01, 0x00, 0x02, 0x05, 0x05, 0x00, 0x03, 0x07, 0x01, 0x01
        /*0010*/ 	.byte	0x02, 0x03, 0x00, 0x00, 0x02, 0x06, 0x01, 0x00, 0x04, 0x0b, 0x08, 0x00, 0x09, 0x00, 0x00, 0x00
        /*0020*/ 	.byte	0x00, 0x00, 0x00, 0x00


//--------------------- .nv.info._Z11naiveConv2DPfS_S_iiii --------------------------
	.section	.nv.info._Z11naiveConv2DPfS_S_iiii,"",@"SHT_CUDA_INFO"
	.sectionflags	@""
	.align	4


	//----- nvinfo : EIATTR_CUDA_API_VERSION
	.align		4
        /*0000*/ 	.byte	0x04, 0x37
        /*0002*/ 	.short	(.L_7 - .L_6)
.L_6:
        /*0004*/ 	.word	0x00000082


	//----- nvinfo : EIATTR_KPARAM_INFO
	.align		4
.L_7:
        /*0008*/ 	.byte	0x04, 0x17
        /*000a*/ 	.short	(.L_9 - .L_8)
.L_8:
        /*000c*/ 	.word	0x00000000
        /*0010*/ 	.short	0x0006
        /*0012*/ 	.short	0x0024
        /*0014*/ 	.byte	0x00, 0xf0, 0x11, 0x00


	//----- nvinfo : EIATTR_KPARAM_INFO
	.align		4
.L_9:
        /*0018*/ 	.byte	0x04, 0x17
        /*001a*/ 	.short	(.L_11 - .L_10)
.L_10:
        /*001c*/ 	.word	0x00000000
        /*0020*/ 	.short	0x0005
        /*0022*/ 	.short	0x0020
        /*0024*/ 	.byte	0x00, 0xf0, 0x11, 0x00


	//----- nvinfo : EIATTR_KPARAM_INFO
	.align		4
.L_11:
        /*0028*/ 	.byte	0x04, 0x17
        /*002a*/ 	.short	(.L_13 - .L_12)
.L_12:
        /*002c*/ 	.word	0x00000000
        /*0030*/ 	.short	0x0004
        /*0032*/ 	.short	0x001c
        /*0034*/ 	.byte	0x00, 0xf0, 0x11, 0x00


	//----- nvinfo : EIATTR_KPARAM_INFO
	.align		4
.L_13:
        /*0038*/ 	.byte	0x04, 0x17
        /*003a*/ 	.short	(.L_15 - .L_14)
.L_14:
        /*003c*/ 	.word	0x00000000
        /*0040*/ 	.short	0x0003
        /*0042*/ 	.short	0x0018
        /*0044*/ 	.byte	0x00, 0xf0, 0x11, 0x00


	//----- nvinfo : EIATTR_KPARAM_INFO
	.align		4
.L_15:
        /*0048*/ 	.byte	0x04, 0x17
        /*004a*/ 	.short	(.L_17 - .L_16)
.L_16:
        /*004c*/ 	.word	0x00000000
        /*0050*/ 	.short	0x0002
        /*0052*/ 	.short	0x0010
        /*0054*/ 	.byte	0x00, 0xf5, 0x21, 0x00


	//----- nvinfo : EIATTR_KPARAM_INFO
	.align		4
.L_17:
        /*0058*/ 	.byte	0x04, 0x17
        /*005a*/ 	.short	(.L_19 - .L_18)
.L_18:
        /*005c*/ 	.word	0x00000000
        /*0060*/ 	.short	0x0001
        /*0062*/ 	.short	0x0008
        /*0064*/ 	.byte	0x00, 0xf5, 0x21, 0x00


	//----- nvinfo : EIATTR_KPARAM_INFO
	.align		4
.L_19:
        /*0068*/ 	.byte	0x04, 0x17
        /*006a*/ 	.short	(.L_21 - .L_20)
.L_20:
        /*006c*/ 	.word	0x00000000
        /*0070*/ 	.short	0x0000
        /*0072*/ 	.short	0x0000
        /*0074*/ 	.byte	0x00, 0xf5, 0x21, 0x00


	//----- nvinfo : EIATTR_SPARSE_MMA_MASK
	.align		4
.L_21:
        /*0078*/ 	.byte	0x03, 0x50
        /*007a*/ 	.short	0x0000


	//----- nvinfo : EIATTR_MAXREG_COUNT
	.align		4
        /*007c*/ 	.byte	0x03, 0x1b
        /*007e*/ 	.short	0x00ff


	//----- nvinfo : EIATTR_MERCURY_ISA_VERSION
	.align		4
        /*0080*/ 	.byte	0x03, 0x5f
        /*0082*/ 	.short	0x0101


	//----- nvinfo : EIATTR_VRC_CTA_INIT_COUNT
	.align		4
        /*0084*/ 	.byte	0x02, 0x4a
	.zero		1
	.zero		1


	//----- nvinfo : EIATTR_EXIT_INSTR_OFFSETS
	.align		4
        /*0088*/ 	.byte	0x04, 0x1c
        /*008a*/ 	.short	(.L_23 - .L_22)


	//   ....[0]....
.L_22:
        /*008c*/ 	.word	0x00000110


	//   ....[1]....
        /*0090*/ 	.word	0x00000640


	//----- nvinfo : EIATTR_CBANK_PARAM_SIZE
	.align		4
.L_23:
        /*0094*/ 	.byte	0x03, 0x19
        /*0096*/ 	.short	0x0028


	//----- nvinfo : EIATTR_PARAM_CBANK
	.align		4
        /*0098*/ 	.byte	0x04, 0x0a
        /*009a*/ 	.short	(.L_25 - .L_24)
	.align		4
.L_24:
        /*009c*/ 	.word	index@(.nv.constant0._Z11naiveConv2DPfS_S_iiii)
        /*00a0*/ 	.short	0x0380
        /*00a2*/ 	.short	0x0028


	//----- nvinfo : EIATTR_SW_WAR
	.align		4
.L_25:
        /*00a4*/ 	.byte	0x04, 0x36
        /*00a6*/ 	.short	(.L_27 - .L_26)
.L_26:
        /*00a8*/ 	.word	0x00000008
.L_27:


//--------------------- .nv.callgraph             --------------------------
	.section	.nv.callgraph,"",@"SHT_CUDA_CALLGRAPH"
	.align	4
	.sectionentsize	8
	.align		4
        /*0000*/ 	.word	0x00000000
	.align		4
        /*0004*/ 	.word	0xffffffff
	.align		4
        /*0008*/ 	.word	0x00000000
	.align		4
        /*000c*/ 	.word	0xfffffffe
	.align		4
        /*0010*/ 	.word	0x00000000
	.align		4
        /*0014*/ 	.word	0xfffffffd
	.align		4
        /*0018*/ 	.word	0x00000000
	.align		4
        /*001c*/ 	.word	0xfffffffc


//--------------------- .text._Z11naiveConv2DPfS_S_iiii --------------------------
	.section	.text._Z11naiveConv2DPfS_S_iiii,"ax",@progbits
	.align	128
        .global         _Z11naiveConv2DPfS_S_iiii
        .type           _Z11naiveConv2DPfS_S_iiii,@function
        .size           _Z11naiveConv2DPfS_S_iiii,(.L_x_3 - _Z11naiveConv2DPfS_S_iiii)
        .other          _Z11naiveConv2DPfS_S_iiii,@"STO_CUDA_ENTRY STV_DEFAULT"
_Z11naiveConv2DPfS_S_iiii:
.text._Z11naiveConv2DPfS_S_iiii:
[----:B------:R-:W-:Y:S01]  /*0000*/  LDC R1, c[0x0][0x37c] ;  /* 0x0000df00ff017b82 */ /* 0x000fe20000000800 */
[----:B------:R-:W0:Y:S07]  /*0010*/  S2R R3, SR_TID.Y ;  /* 0x0000000000037919 */ /* 0x000e2e0000002200 */
[----:B------:R-:W1:Y:S01]  /*0020*/  LDC R9, c[0x0][0x360] ;  /* 0x0000d800ff097b82 */ /* 0x000e620000000800 */
[----:B------:R-:W2:Y:S01]  /*0030*/  LDCU.64 UR8, c[0x0][0x398] ;  /* 0x00007300ff0877ac */ /* 0x000ea20008000a00 */
[----:B------:R-:W1:Y:S06]  /*0040*/  S2R R2, SR_TID.X ;  /* 0x0000000000027919 */ /* 0x000e6c0000002100 */
[----:B------:R-:W0:Y:S08]  /*0050*/  S2UR UR5, SR_CTAID.Y ;  /* 0x00000000000579c3 */ /* 0x000e300000002600 */
[----:B------:R-:W0:Y:S01]  /*0060*/  LDC R0, c[0x0][0x364] ;  /* 0x0000d900ff007b82 */ /* 0x000e220000000800 */
[----:B--2---:R-:W-:-:S02]  /*0070*/  MOV R13, UR9 ;  /* 0x00000009000d7c02 */ /* 0x004fc40008000f00 */
[----:B------:R-:W-:-:S05]  /*0080*/  MOV R25, UR8 ;  /* 0x0000000800197c02 */ /* 0x000fca0008000f00 */
[----:B------:R-:W1:Y:S08]  /*0090*/  S2UR UR4, SR_CTAID.X ;  /* 0x00000000000479c3 */ /* 0x000e700000002500 */
[----:B------:R-:W2:Y:S08]  /*00a0*/  S2UR UR6, SR_CTAID.Z ;  /* 0x00000000000679c3 */ /* 0x000eb00000002700 */
[----:B------:R-:W2:Y:S01]  /*00b0*/  LDC R4, c[0x0][0x3a4] ;  /* 0x0000e900ff047b82 */ /* 0x000ea20000000800 */
[----:B0-----:R-:W-:-:S05]  /*00c0*/  IMAD R0, R0, UR5, R3 ;  /* 0x0000000500007c24 */ /* 0x001fca000f8e0203 */
[----:B------:R-:W-:Y:S01]  /*00d0*/  ISETP.GE.AND P0, PT, R0, R13, PT ;  /* 0x0000000d0000720c */ /* 0x000fe20003f06270 */
[----:B-1----:R-:W-:-:S05]  /*00e0*/  IMAD R9, R9, UR4, R2 ;  /* 0x0000000409097c24 */ /* 0x002fca000f8e0202 */
[----:B------:R-:W-:-:S04]  /*00f0*/  ISETP.GE.OR P0, PT, R9, R25, P0 ;  /* 0x000000190900720c */ /* 0x000fc80000706670 */
[----:B--2---:R-:W-:-:S13]  /*0100*/  ISETP.LE.OR P0, PT, R4, UR6, P0 ;  /* 0x0000000604007c0c */ /* 0x004fda0008703670 */
[----:B------:R-:W-:Y:S05]  /*0110*/  @P0 EXIT ;  /* 0x000000000000094d */ /* 0x000fea0003800000 */
[----:B------:R-:W0:Y:S01]  /*0120*/  LDCU UR5, c[0x0][0x3a0] ;  /* 0x00007400ff0577ac */ /* 0x000e220008000800 */
[----:B------:R-:W1:Y:S01]  /*0130*/  LDC.64 R2, c[0x0][0x390] ;  /* 0x0000e400ff027b82 */ /* 0x000e620000000a00 */
[----:B------:R-:W-:Y:S01]  /*0140*/  HFMA2 R8, -RZ, RZ, 0, 0 ;  /* 0x00000000ff087431 */ /* 0x000fe200000001ff */
[----:B------:R-:W2:Y:S01]  /*0150*/  LDCU.64 UR8, c[0x0][0x358] ;  /* 0x00006b00ff0877ac */ /* 0x000ea20008000a00 */
[----:B0-----:R-:W-:-:S09]  /*0160*/  UISETP.GE.AND UP0, UPT, UR5, 0x1, UPT ;  /* 0x000000010500788c */ /* 0x001fd2000bf06270 */
[----:B--2---:R-:W-:Y:S05]  /*0170*/  BRA.U !UP0, `(.L_x_0) ;  /* 0x0000000508207547 */ /* 0x004fea000b800000 */
[C---:B------:R-:W-:Y:S01]  /*0180*/  IADD3 R4, PT, PT, R9.reuse, 0x1, RZ ;  /* 0x0000000109047810 */ /* 0x040fe20007ffe0ff */
[----:B------:R-:W-:Y:S01]  /*0190*/  UIMAD UR4, UR6, UR5, URZ ;  /* 0x00000005060472a4 */ /* 0x000fe2000f8e02ff */
[CC--:B------:R-:W-:Y:S01]  /*01a0*/  ISETP.GT.AND P0, PT, R9.reuse, R25.reuse, PT ;  /* 0x000000190900720c */ /* 0x0c0fe20003f04270 */
[-C--:B------:R-:W-:Y:S01]  /*01b0*/  IMAD R16, R0, R25.reuse, R25 ;  /* 0x0000001900107224 */ /* 0x080fe200078e0219 */
[-C--:B------:R-:W-:Y:S01]  /*01c0*/  ISETP.GE.AND P1, PT, R4, R25.reuse, PT ;  /* 0x000000190400720c */ /* 0x080fe20003f26270 */
[C---:B------:R-:W-:Y:S01]  /*01d0*/  VIADD R4, R0.reuse, 0x1 ;  /* 0x0000000100047836 */ /* 0x040fe20000000000 */
[----:B------:R-:W-:Y:S01]  /*01e0*/  UIMAD UR4, UR4, 0x9, URZ ;  /* 0x00000009040478a4 */ /* 0x000fe2000f8e02ff */
[C---:B------:R-:W-:Y:S01]  /*01f0*/  ISETP.GT.AND P2, PT, R9.reuse, -0x1, PT ;  /* 0xffffffff0900780c */ /* 0x040fe20003f44270 */
[C---:B------:R-:W-:Y:S01]  /*0200*/  IMAD R14, R0.reuse, R25, R9 ;  /* 0x00000019000e7224 */ /* 0x040fe200078e0209 */
[----:B------:R-:W-:Y:S01]  /*0210*/  IADD3 R12, PT, PT, R0, -0x1, RZ ;  /* 0xffffffff000c7810 */ /* 0x000fe20007ffe0ff */
[C---:B------:R-:W-:Y:S01]  /*0220*/  IMAD.IADD R16, R9.reuse, 0x1, R16 ;  /* 0x0000000109107824 */ /* 0x040fe200078e0210 */
[C---:B------:R-:W-:Y:S01]  /*0230*/  ISETP.GT.AND P0, PT, R9.reuse, RZ, !P0 ;  /* 0x000000ff0900720c */ /* 0x040fe20004704270 */
[----:B------:R-:W-:Y:S01]  /*0240*/  UIADD3 UR5, UPT, UPT, -UR5, URZ, URZ ;  /* 0x000000ff05057290 */ /* 0x000fe2000fffe1ff */
[----:B------:R-:W-:-:S02]  /*0250*/  ISETP.GT.AND P1, PT, R9, -0x2, !P1 ;  /* 0xfffffffe0900780c */ /* 0x000fc40004f24270 */
[-C--:B------:R-:W-:Y:S02]  /*0260*/  ISETP.GE.U32.AND P3, PT, R4, R13.reuse, PT ;  /* 0x0000000d0400720c */ /* 0x080fe40003f66070 */
[CC--:B------:R-:W-:Y:S02]  /*0270*/  ISETP.LT.U32.AND P2, PT, R12.reuse, R13.reuse, P2 ;  /* 0x0000000d0c00720c */ /* 0x0c0fe40001741070 */
[C---:B------:R-:W-:Y:S01]  /*0280*/  ISETP.GE.U32.OR P4, PT, R12.reuse, R13, !P0 ;  /* 0x0000000d0c00720c */ /* 0x040fe20004786470 */
[----:B------:R-:W-:Y:S01]  /*0290*/  IMAD R12, R12, R25, R9 ;  /* 0x000000190c0c7224 */ /* 0x000fe200078e0209 */
[----:B------:R-:W-:Y:S02]  /*02a0*/  ISETP.LT.U32.AND P5, PT, R4, R13, P1 ;  /* 0x0000000d0400720c */ /* 0x000fe40000fa1070 */
[----:B------:R-:W-:Y:S02]  /*02b0*/  ISETP.GT.AND P3, PT, R9, -0x1, !P3 ;  /* 0xffffffff0900780c */ /* 0x000fe40005f64270 */
[----:B------:R-:W-:-:S02]  /*02c0*/  MOV R8, RZ ;  /* 0x000000ff00087202 */ /* 0x000fc40000000f00 */
[----:B------:R-:W-:-:S09]  /*02d0*/  MOV R15, UR4 ;  /* 0x00000004000f7c02 */ /* 0x000fd20008000f00 */
.L_x_1:
[----:B------:R-:W0:Y:S01]  /*02e0*/  LDC R13, c[0x0][0x39c] ;  /* 0x0000e700ff0d7b82 */ /* 0x000e220000000800 */
[----:B------:R-:W-:Y:S02]  /*02f0*/  IADD3 R10, PT, PT, R0, -0x1, RZ ;  /* 0xffffffff000a7810 */ /* 0x000fe40007ffe0ff */
[----:B------:R-:W-:-:S05]  /*0300*/  IADD3 R11, PT, PT, R12, -0x1, RZ ;  /* 0xffffffff0c0b7810 */ /* 0x000fca0007ffe0ff */
[----:B------:R-:W2:Y:S08]  /*0310*/  LDC.64 R6, c[0x0][0x388] ;  /* 0x0000e200ff067b82 */ /* 0x000eb00000000a00 */
[----:B------:R-:W3:Y:S01]  /*0320*/  LDC.64 R4, c[0x0][0x380] ;  /* 0x0000e000ff047b82 */ /* 0x000ee20000000a00 */
[----:B0-----:R-:W-:-:S07]  /*0330*/  ISETP.GE.U32.OR P6, PT, R10, R13, !P1 ;  /* 0x0000000d0a00720c */ /* 0x001fce0004fc6470 */
[----:B------:R-:W0:Y:S01]  /*0340*/  LDC R25, c[0x0][0x398] ;  /* 0x0000e600ff197b82 */ /* 0x000e220000000800 */
[----:B--2---:R-:W-:-:S05]  /*0350*/  IMAD.WIDE R6, R15, 0x4, R6 ;  /* 0x000000040f067825 */ /* 0x004fca00078e0206 */
[----:B------:R-:W2:Y:S01]  /*0360*/  @!P4 LDG.E R18, desc[UR8][R6.64] ;  /* 0x000000080612c981 */ /* 0x000ea2000c1e1900 */
[----:B---3--:R-:W-:-:S03]  /*0370*/  IMAD.WIDE R10, R11, 0x4, R4 ;  /* 0x000000040b0a7825 */ /* 0x008fc600078e0204 */
[----:B------:R-:W3:Y:S04]  /*0380*/  @P2 LDG.E R20, desc[UR8][R6.64+0x4] ;  /* 0x0000040806142981 */ /* 0x000ee8000c1e1900 */
[----:B------:R-:W2:Y:S04]  /*0390*/  @!P4 LDG.E R17, desc[UR8][R10.64] ;  /* 0x000000080a11c981 */ /* 0x000ea8000c1e1900 */
[----:B------:R-:W3:Y:S04]  /*03a0*/  @P2 LDG.E R19, desc[UR8][R10.64+0x4] ;  /* 0x000004080a132981 */ /* 0x000ee8000c1e1900 */
[----:B------:R-:W4:Y:S04]  /*03b0*/  @!P6 LDG.E R21, desc[UR8][R10.64+0x8] ;  /* 0x000008080a15e981 */ /* 0x000f28000c1e1900 */
[----:B------:R-:W4:Y:S04]  /*03c0*/  @!P6 LDG.E R22, desc[UR8][R6.64+0x8] ;  /* 0x000008080616e981 */ /* 0x000f28000c1e1900 */
[----:B------:R-:W5:Y:S01]  /*03d0*/  @P5 LDG.E R24, desc[UR8][R6.64+0x20] ;  /* 0x0000200806185981 */ /* 0x000f62000c1e1900 */
[----:B--2---:R-:W-:-:S04]  /*03e0*/  @!P4 FFMA R8, R17, R18, R8 ;  /* 0x000000121108c223 */ /* 0x004fc80000000008 */
[----:B---3--:R-:W-:Y:S01]  /*03f0*/  @P2 FFMA R8, R19, R20, R8 ;  /* 0x0000001413082223 */ /* 0x008fe20000000008 */
[----:B------:R-:W-:Y:S01]  /*0400*/  VIADD R19, R14, 0xffffffff ;  /* 0xffffffff0e137836 */ /* 0x000fe20000000000 */
[----:B------:R-:W2:Y:S02]  /*0410*/  @P0 LDG.E R20, desc[UR8][R6.64+0xc] ;  /* 0x00000c0806140981 */ /* 0x000ea4000c1e1900 */
[----:B----4-:R-:W-:Y:S01]  /*0420*/  @!P6 FFMA R8, R21, R22, R8 ;  /* 0x000000161508e223 */ /* 0x010fe20000000008 */
[----:B------:R-:W-:Y:S01]  /*0430*/  ISETP.GE.AND P6, PT, R9, RZ, PT ;  /* 0x000000ff0900720c */ /* 0x000fe20003fc6270 */
[----:B------:R-:W-:Y:S01]  /*0440*/  IMAD.WIDE R18, R19, 0x4, R4 ;  /* 0x0000000413127825 */ /* 0x000fe200078e0204 */
[----:B------:R-:W-:Y:S01]  /*0450*/  IADD3 R10, PT, PT, R0, 0x1, RZ ;  /* 0x00000001000a7810 */ /* 0x000fe20007ffe0ff */
[----:B------:R-:W3:Y:S04]  /*0460*/  @P3 LDG.E R22, desc[UR8][R6.64+0x1c] ;  /* 0x00001c0806163981 */ /* 0x000ee8000c1e1900 */
[----:B------:R-:W2:Y:S06]  /*0470*/  @P0 LDG.E R17, desc[UR8][R18.64] ;  /* 0x0000000812110981 */ /* 0x000eac000c1e1900 */
[----:B------:R-:W4:Y:S04]  /*0480*/  @P6 LDG.E R21, desc[UR8][R6.64+0x10] ;  /* 0x0000100806156981 */ /* 0x000f28000c1e1900 */
[----:B------:R-:W4:Y:S01]  /*0490*/  @P6 LDG.E R11, desc[UR8][R18.64+0x4] ;  /* 0x00000408120b6981 */ /* 0x000f22000c1e1900 */
[----:B--2---:R-:W-:-:S04]  /*04a0*/  @P0 FFMA R8, R17, R20, R8 ;  /* 0x0000001411080223 */ /* 0x004fc80000000008 */
[----:B----4-:R-:W-:Y:S01]  /*04b0*/  @P6 FFMA R8, R11, R21, R8 ;  /* 0x000000150b086223 */ /* 0x010fe20000000008 */
[----:B------:R-:W-:Y:S02]  /*04c0*/  ISETP.GE.U32.OR P6, PT, R10, R13, !P0 ;  /* 0x0000000d0a00720c */ /* 0x000fe400047c6470 */
[----:B------:R-:W-:Y:S01]  /*04d0*/  IADD3 R11, PT, PT, R16, -0x1, RZ ;  /* 0xffffffff100b7810 */ /* 0x000fe20007ffe0ff */
[----:B------:R-:W2:Y:S04]  /*04e0*/  @P1 LDG.E R10, desc[UR8][R6.64+0x14] ;  /* 0x00001408060a1981 */ /* 0x000ea8000c1e1900 */
[----:B------:R-:W-:Y:S02]  /*04f0*/  IMAD.WIDE R4, R11, 0x4, R4 ;  /* 0x000000040b047825 */ /* 0x000fe400078e0204 */
[----:B------:R-:W2:Y:S04]  /*0500*/  @P1 LDG.E R11, desc[UR8][R18.64+0x8] ;  /* 0x00000808120b1981 */ /* 0x000ea8000c1e1900 */
[----:B------:R-:W4:Y:S04]  /*0510*/  @!P6 LDG.E R17, desc[UR8][R4.64] ;  /* 0x000000080411e981 */ /* 0x000f28000c1e1900 */
[----:B------:R-:W4:Y:S04]  /*0520*/  @!P6 LDG.E R20, desc[UR8][R6.64+0x18] ;  /* 0x000018080614e981 */ /* 0x000f28000c1e1900 */
[----:B------:R-:W3:Y:S04]  /*0530*/  @P3 LDG.E R21, desc[UR8][R4.64+0x4] ;  /* 0x0000040804153981 */ /* 0x000ee8000c1e1900 */
[----:B------:R-:W5:Y:S01]  /*0540*/  @P5 LDG.E R23, desc[UR8][R4.64+0x8] ;  /* 0x0000080804175981 */ /* 0x000f62000c1e1900 */
[----:B------:R-:W-:-:S04]  /*0550*/  UIADD3 UR5, UPT, UPT, UR5, 0x1, URZ ;  /* 0x0000000105057890 */ /* 0x000fc8000fffe0ff */
[----:B------:R-:W-:Y:S01]  /*0560*/  UISETP.NE.AND UP0, UPT, UR5, URZ, UPT ;  /* 0x000000ff0500728c */ /* 0x000fe2000bf05270 */
[-C--:B0-----:R-:W-:Y:S01]  /*0570*/  IMAD R14, R13, R25.reuse, R14 ;  /* 0x000000190d0e7224 */ /* 0x081fe200078e020e */
[----:B------:R-:W-:Y:S01]  /*0580*/  IADD3 R15, PT, PT, R15, 0x9, RZ ;  /* 0x000000090f0f7810 */ /* 0x000fe20007ffe0ff */
[CC--:B------:R-:W-:Y:S02]  /*0590*/  IMAD R16, R13.reuse, R25.reuse, R16 ;  /* 0x000000190d107224 */ /* 0x0c0fe400078e0210 */
[----:B------:R-:W-:Y:S02]  /*05a0*/  IMAD R12, R13, R25, R12 ;  /* 0x000000190d0c7224 */ /* 0x000fe400078e020c */
[----:B--2---:R-:W-:-:S04]  /*05b0*/  @P1 FFMA R8, R11, R10, R8 ;  /* 0x0000000a0b081223 */ /* 0x004fc80000000008 */
[----:B----4-:R-:W-:-:S04]  /*05c0*/  @!P6 FFMA R8, R17, R20, R8 ;  /* 0x000000141108e223 */ /* 0x010fc80000000008 */
[----:B---3--:R-:W-:-:S04]  /*05d0*/  @P3 FFMA R8, R21, R22, R8 ;  /* 0x0000001615083223 */ /* 0x008fc80000000008 */
[----:B-----5:R-:W-:Y:S01]  /*05e0*/  @P5 FFMA R8, R23, R24, R8 ;  /* 0x0000001817085223 */ /* 0x020fe20000000008 */
[----:B------:R-:W-:Y:S06]  /*05f0*/  BRA.U UP0, `(.L_x_1) ;  /* 0xfffffffd00387547 */ /* 0x000fec000b83ffff */
.L_x_0:
[----:B------:R-:W-:-:S04]  /*0600*/  IMAD R0, R13, UR6, R0 ;  /* 0x000000060d007c24 */ /* 0x000fc8000f8e0200 */
[----:B------:R-:W-:-:S04]  /*0610*/  IMAD R9, R0, R25, R9 ;  /* 0x0000001900097224 */ /* 0x000fc800078e0209 */
[----:B-1----:R-:W-:-:S05]  /*0620*/  IMAD.WIDE R2, R9, 0x4, R2 ;  /* 0x0000000409027825 */ /* 0x002fca00078e0202 */
[----:B------:R-:W-:Y:S01]  /*0630*/  STG.E desc[UR8][R2.64], R8 ;  /* 0x0000000802007986 */ /* 0x000fe2000c101908 */
[----:B------:R-:W-:Y:S05]  /*0640*/  EXIT ;  /* 0x000000000000794d */ /* 0x000fea0003800000 */
.L_x_2:
[----:B------:R-:W-:-:S00]  /*0650*/  BRA `(.L_x_2) ;  /* 0xfffffffc00fc7947 */ /* 0x000fc0000383ffff */
[----:B------:R-:W-:-:S00]  /*0660*/  NOP ;  /* 0x0000000000007918 */ /* 0x000fc00000000000 */
        /* <DEDUP_REMOVED lines=9> */
.L_x_3:


//--------------------- .nv.shared.reserved.0     --------------------------
	.section	.nv.shared.reserved.0,"aw",@nobits
	.weak		__nv_reservedSMEM_offset_0_alias
	.size		__nv_reservedSMEM_offset_0_alias, 0, 64
	.other		__nv_reservedSMEM_offset_0_alias,@"STO_CUDA_RESERVED_SHARED STV_DEFAULT"
__nv_reservedSMEM_offset_0_alias:
	.zero		0
	.zero		64


//--------------------- .nv.constant0._Z11naiveConv2DPfS_S_iiii --------------------------
	.section	.nv.constant0._Z11naiveConv2DPfS_S_iiii,"a",@progbits
	.sectionflags	@""
	.align	4
.nv.constant0._Z11naiveConv2DPfS_S_iiii:
	.zero		936


//--------------------- SYMBOLS --------------------------

	.type		.nv.reservedSmem.offset0,@object
	.size		.nv.reservedSmem.offset0,0x4
